//
// Generated by NVIDIA NVVM Compiler
//
// Compiler Build ID: CL-36424714
// Cuda compilation tools, release 13.0, V13.0.88
// Based on NVVM 20.0.0
//

.version 9.0
.target sm_100
.address_size 64

	// .globl	_Z19rope_tile_64_kernelPfS_S_S_
.global .align 4 .b8 x[32768];
.global .align 4 .b8 cos_pos[32768];
.global .align 4 .b8 sin_pos[32768];
.global .align 4 .b8 x_cos[32768];
.global .align 4 .b8 x_sin[32768];
.global .align 4 .b8 result[32768];

.visible .entry _Z19rope_tile_64_kernelPfS_S_S_(
	.param .u64 .ptr .align 1 _Z19rope_tile_64_kernelPfS_S_S__param_0,
	.param .u64 .ptr .align 1 _Z19rope_tile_64_kernelPfS_S_S__param_1,
	.param .u64 .ptr .align 1 _Z19rope_tile_64_kernelPfS_S_S__param_2,
	.param .u64 .ptr .align 1 _Z19rope_tile_64_kernelPfS_S_S__param_3
)
{
	.reg .pred 	%p<4>;
	.reg .b32 	%r<11>;
	.reg .b32 	%f<7>;
	.reg .b64 	%rd<34>;

	ld.param.u64 	%rd1, [_Z19rope_tile_64_kernelPfS_S_S__param_0];
	ld.param.u64 	%rd2, [_Z19rope_tile_64_kernelPfS_S_S__param_1];
	ld.param.u64 	%rd3, [_Z19rope_tile_64_kernelPfS_S_S__param_2];
	ld.param.u64 	%rd4, [_Z19rope_tile_64_kernelPfS_S_S__param_3];
	mov.u32 	%r3, %tid.y;
	mov.u32 	%r4, %ctaid.y;
	mov.u32 	%r5, %ntid.y;
	mad.lo.s32 	%r1, %r4, %r5, %r3;
	mov.u32 	%r6, %tid.x;
	mov.u32 	%r7, %ctaid.x;
	mov.u32 	%r8, %ntid.x;
	mad.lo.s32 	%r2, %r7, %r8, %r6;
	setp.gt.u32 	%p1, %r1, 63;
	setp.gt.s32 	%p2, %r2, 127;
	or.pred  	%p3, %p1, %p2;
	@%p3 bra 	$L__BB0_2;
	cvta.to.global.u64 	%rd5, %rd1;
	cvta.to.global.u64 	%rd6, %rd2;
	cvta.to.global.u64 	%rd7, %rd3;
	cvta.to.global.u64 	%rd8, %rd4;
	shl.b32 	%r9, %r1, 7;
	add.s32 	%r10, %r9, %r2;
	mul.wide.s32 	%rd9, %r10, 4;
	add.s64 	%rd10, %rd5, %rd9;
	ld.global.f32 	%f1, [%rd10];
	mul.wide.u32 	%rd11, %r1, 512;
	mov.u64 	%rd12, x;
	add.s64 	%rd13, %rd12, %rd11;
	mul.wide.s32 	%rd14, %r2, 4;
	add.s64 	%rd15, %rd13, %rd14;
	st.global.f32 	[%rd15], %f1;
	add.s64 	%rd16, %rd6, %rd9;
	ld.global.f32 	%f2, [%rd16];
	mov.u64 	%rd17, cos_pos;
	add.s64 	%rd18, %rd17, %rd11;
	add.s64 	%rd19, %rd18, %rd14;
	st.global.f32 	[%rd19], %f2;
	add.s64 	%rd20, %rd7, %rd9;
	ld.global.f32 	%f3, [%rd20];
	mov.u64 	%rd21, sin_pos;
	add.s64 	%rd22, %rd21, %rd11;
	add.s64 	%rd23, %rd22, %rd14;
	st.global.f32 	[%rd23], %f3;
	mul.f32 	%f4, %f1, %f2;
	mov.u64 	%rd24, x_cos;
	add.s64 	%rd25, %rd24, %rd11;
	add.s64 	%rd26, %rd25, %rd14;
	st.global.f32 	[%rd26], %f4;
	mul.f32 	%f5, %f1, %f3;
	mov.u64 	%rd27, x_sin;
	add.s64 	%rd28, %rd27, %rd11;
	add.s64 	%rd29, %rd28, %rd14;
	st.global.f32 	[%rd29], %f5;
	add.f32 	%f6, %f4, %f5;
	mov.u64 	%rd30, result;
	add.s64 	%rd31, %rd30, %rd11;
	add.s64 	%rd32, %rd31, %rd14;
	st.global.f32 	[%rd32], %f6;
	add.s64 	%rd33, %rd8, %rd9;
	st.global.f32 	[%rd33], %f6;
$L__BB0_2:
	ret;

}


// ===== COMPILED SASS (sm_100) =====

	.target	sm_100

	.elftype	@"ET_EXEC"


//--------------------- .note.nv.tkinfo           --------------------------
	.section	.note.nv.tkinfo,"",@"SHT_NOTE"
	.sectionflags	@"SHF_NOTE_NV_TKINFO"
	.tkinfo
        /*0018*/ 	.word	0x00000002
        /*0030*/ 	.string	""
        /*0030*/ 	.string	"ptxas"
        /*0030*/ 	.string	"Cuda compilation tools, release 13.0, V13.0.88"
        /*0030*/ 	.string	"Build cuda_13.0.r13.0/compiler.36424714_0"
        /*0030*/ 	.string	"-arch sm_100 -m 64 "



//--------------------- .note.nv.cuinfo           --------------------------
	.section	.note.nv.cuinfo,"",@"SHT_NOTE"
	.sectionflags	@"SHF_NOTE_NV_CUINFO"
        /*0018*/ 	.short	0x0002
        /*001a*/ 	.short	0x0064
        /*001c*/ 	.short	0x0082
	.zero		2


//--------------------- .nv.info                  --------------------------
	.section	.nv.info,"",@"SHT_CUDA_INFO"
	.align	4


	//----- nvinfo : EIATTR_REGCOUNT
	.align		4
        /*0000*/ 	.byte	0x04, 0x2f
        /*0002*/ 	.short	(.L_7 - .L_6)
	.align		4
.L_6:
        /*0004*/ 	.word	index@(_Z19rope_tile_64_kernelPfS_S_S_)
        /*0008*/ 	.word	0x0000001a


	//----- nvinfo : EIATTR_FRAME_SIZE
	.align		4
.L_7:
        /*000c*/ 	.byte	0x04, 0x11
        /*000e*/ 	.short	(.L_9 - .L_8)
	.align		4
.L_8:
        /*0010*/ 	.word	index@(_Z19rope_tile_64_kernelPfS_S_S_)
        /*0014*/ 	.word	0x00000000


	//----- nvinfo : EIATTR_MIN_STACK_SIZE
	.align		4
.L_9:
        /*0018*/ 	.byte	0x04, 0x12
        /*001a*/ 	.short	(.L_11 - .L_10)
	.align		4
.L_10:
        /*001c*/ 	.word	index@(_Z19rope_tile_64_kernelPfS_S_S_)
        /*0020*/ 	.word	0x00000000
.L_11:


//--------------------- .nv.compat                --------------------------
	.section	.nv.compat,"",@"SHT_CUDA_COMPAT_INFO"
	.align	4
        /*0000*/ 	.byte	0x02, 0x09, 0x00, 0x00, 0x02, 0x02, 0x01, 0x00, 0x02, 0x05, 0x05, 0x00, 0x03, 0x07, 0x01, 0x01
        /*0010*/ 	.byte	0x02, 0x03, 0x00, 0x00, 0x02, 0x06, 0x01, 0x00, 0x04, 0x0b, 0x08, 0x00, 0x09, 0x00, 0x00, 0x00
        /*0020*/ 	.byte	0x00, 0x00, 0x00, 0x00


//--------------------- .nv.info._Z19rope_tile_64_kernelPfS_S_S_ --------------------------
	.section	.nv.info._Z19rope_tile_64_kernelPfS_S_S_,"",@"SHT_CUDA_INFO"
	.sectionflags	@""
	.align	4


	//----- nvinfo : EIATTR_CUDA_API_VERSION
	.align		4
        /*0000*/ 	.byte	0x04, 0x37
        /*0002*/ 	.short	(.L_13 - .L_12)
.L_12:
        /*0004*/ 	.word	0x00000082


	//----- nvinfo : EIATTR_KPARAM_INFO
	.align		4
.L_13:
        /*0008*/ 	.byte	0x04, 0x17
        /*000a*/ 	.short	(.L_15 - .L_14)
.L_14:
        /*000c*/ 	.word	0x00000000
        /*0010*/ 	.short	0x0003
        /*0012*/ 	.short	0x0018
        /*0014*/ 	.byte	0x00, 0xf5, 0x21, 0x00


	//----- nvinfo : EIATTR_KPARAM_INFO
	.align		4
.L_15:
        /*0018*/ 	.byte	0x04, 0x17
        /*001a*/ 	.short	(.L_17 - .L_16)
.L_16:
        /*001c*/ 	.word	0x00000000
        /*0020*/ 	.short	0x0002
        /*0022*/ 	.short	0x0010
        /*0024*/ 	.byte	0x00, 0xf5, 0x21, 0x00


	//----- nvinfo : EIATTR_KPARAM_INFO
	.align		4
.L_17:
        /*0028*/ 	.byte	0x04, 0x17
        /*002a*/ 	.short	(.L_19 - .L_18)
.L_18:
        /*002c*/ 	.word	0x00000000
        /*0030*/ 	.short	0x0001
        /*0032*/ 	.short	0x0008
        /*0034*/ 	.byte	0x00, 0xf5, 0x21, 0x00


	//----- nvinfo : EIATTR_KPARAM_INFO
	.align		4
.L_19:
        /*0038*/ 	.byte	0x04, 0x17
        /*003a*/ 	.short	(.L_21 - .L_20)
.L_20:
        /*003c*/ 	.word	0x00000000
        /*0040*/ 	.short	0x0000
        /*0042*/ 	.short	0x0000
        /*0044*/ 	.byte	0x00, 0xf5, 0x21, 0x00


	//----- nvinfo : EIATTR_SPARSE_MMA_MASK
	.align		4
.L_21:
        /*0048*/ 	.byte	0x03, 0x50
        /*004a*/ 	.short	0x0000


	//----- nvinfo : EIATTR_MAXREG_COUNT
	.align		4
        /*004c*/ 	.byte	0x03, 0x1b
        /*004e*/ 	.short	0x00ff


	//----- nvinfo : EIATTR_MERCURY_ISA_VERSION
	.align		4
        /*0050*/ 	.byte	0x03, 0x5f
        /*0052*/ 	.short	0x0101


	//----- nvinfo : EIATTR_VRC_CTA_INIT_COUNT
	.align		4
        /*0054*/ 	.byte	0x02, 0x4a
	.zero		1
	.zero		1


	//----- nvinfo : EIATTR_EXIT_INSTR_OFFSETS
	.align		4
        /*0058*/ 	.byte	0x04, 0x1c
        /*005a*/ 	.short	(.L_23 - .L_22)


	//   ....[0]....
.L_22:
        /*005c*/ 	.word	0x000000b0


	//   ....[1]....
        /*0060*/ 	.word	0x00000350


	//----- nvinfo : EIATTR_CBANK_PARAM_SIZE
	.align		4
.L_23:
        /*0064*/ 	.byte	0x03, 0x19
        /*0066*/ 	.short	0x0020


	//----- nvinfo : EIATTR_PARAM_CBANK
	.align		4
        /*0068*/ 	.byte	0x04, 0x0a
        /*006a*/ 	.short	(.L_25 - .L_24)
	.align		4
.L_24:
        /*006c*/ 	.word	index@(.nv.constant0._Z19rope_tile_64_kernelPfS_S_S_)
        /*0070*/ 	.short	0x0380
        /*0072*/ 	.short	0x0020


	//----- nvinfo : EIATTR_SW_WAR
	.align		4
.L_25:
        /*0074*/ 	.byte	0x04, 0x36
        /*0076*/ 	.short	(.L_27 - .L_26)
.L_26:
        /*0078*/ 	.word	0x00000008
.L_27:


//--------------------- .nv.callgraph             --------------------------
	.section	.nv.callgraph,"",@"SHT_CUDA_CALLGRAPH"
	.align	4
	.sectionentsize	8
	.align		4
        /*0000*/ 	.word	0x00000000
	.align		4
        /*0004*/ 	.word	0xffffffff
	.align		4
        /*0008*/ 	.word	0x00000000
	.align		4
        /*000c*/ 	.word	0xfffffffe
	.align		4
        /*0010*/ 	.word	0x00000000
	.align		4
        /*0014*/ 	.word	0xfffffffd
	.align		4
        /*0018*/ 	.word	0x00000000
	.align		4
        /*001c*/ 	.word	0xfffffffc


//--------------------- .nv.constant4             --------------------------
	.section	.nv.constant4,"a",@progbits
	.align	8
	.align		8
.nv.constant4:
        /*0000*/ 	.dword	x
	.align		8
        /*0008*/ 	.dword	cos_pos
	.align		8
        /*0010*/ 	.dword	sin_pos
	.align		8
        /*0018*/ 	.dword	x_cos
	.align		8
        /*0020*/ 	.dword	x_sin
	.align		8
        /*0028*/ 	.dword	result


//--------------------- .text._Z19rope_tile_64_kernelPfS_S_S_ --------------------------
	.section	.text._Z19rope_tile_64_kernelPfS_S_S_,"ax",@progbits
	.align	128
        .global         _Z19rope_tile_64_kernelPfS_S_S_
        .type           _Z19rope_tile_64_kernelPfS_S_S_,@function
        .size           _Z19rope_tile_64_kernelPfS_S_S_,(.L_x_1 - _Z19rope_tile_64_kernelPfS_S_S_)
        .other          _Z19rope_tile_64_kernelPfS_S_S_,@"STO_CUDA_ENTRY STV_DEFAULT"
_Z19rope_tile_64_kernelPfS_S_S_:
.text._Z19rope_tile_64_kernelPfS_S_S_:
[----:B------:R-:W-:Y:S01]  /*0000*/  LDC R1, c[0x0][0x37c] ;  /* 0x0000df00ff017b82 */ /* 0x000fe20000000800 */
[----:B------:R-:W0:Y:S07]  /*0010*/  S2R R2, SR_TID.X ;  /* 0x0000000000027919 */ /* 0x000e2e0000002100 */
[----:B------:R-:W1:Y:S01]  /*0020*/  LDC R0, c[0x0][0x364] ;  /* 0x0000d900ff007b82 */ /* 0x000e620000000800 */
[----:B------:R-:W1:Y:S07]  /*0030*/  S2R R7, SR_TID.Y ;  /* 0x0000000000077919 */ /* 0x000e6e0000002200 */
[----:B------:R-:W0:Y:S08]  /*0040*/  S2UR UR5, SR_CTAID.X ;  /* 0x00000000000579c3 */ /* 0x000e300000002500 */
[----:B------:R-:W0:Y:S08]  /*0050*/  LDC R3, c[0x0][0x360] ;  /* 0x0000d800ff037b82 */ /* 0x000e300000000800 */
[----:B------:R-:W1:Y:S01]  /*0060*/  S2UR UR4, SR_CTAID.Y ;  /* 0x00000000000479c3 */ /* 0x000e620000002600 */
[----:B0-----:R-:W-:-:S05]  /*0070*/  IMAD R2, R3, UR5, R2 ;  /* 0x0000000503027c24 */ /* 0x001fca000f8e0202 */
[----:B------:R-:W-:Y:S01]  /*0080*/  ISETP.GT.AND P0, PT, R2, 0x7f, PT ;  /* 0x0000007f0200780c */ /* 0x000fe20003f04270 */
[----:B-1----:R-:W-:-:S05]  /*0090*/  IMAD R7, R0, UR4, R7 ;  /* 0x0000000400077c24 */ /* 0x002fca000f8e0207 */
[----:B------:R-:W-:-:S13]  /*00a0*/  ISETP.GT.U32.OR P0, PT, R7, 0x3f, P0 ;  /* 0x0000003f0700780c */ /* 0x000fda0000704470 */
[----:B------:R-:W-:Y:S05]  /*00b0*/  @P0 EXIT ;  /* 0x000000000000094d */ /* 0x000fea0003800000 */
[----:B------:R-:W0:Y:S01]  /*00c0*/  LDC.64 R4, c[0x0][0x380] ;  /* 0x0000e000ff047b82 */ /* 0x000e220000000a00 */
[----:B------:R-:W1:Y:S01]  /*00d0*/  LDCU.64 UR4, c[0x0][0x358] ;  /* 0x00006b00ff0477ac */ /* 0x000e620008000a00 */
[----:B------:R-:W-:-:S06]  /*00e0*/  LEA R0, R7, R2, 0x7 ;  /* 0x0000000207007211 */ /* 0x000fcc00078e38ff */
[----:B------:R-:W2:Y:S08]  /*00f0*/  LDC.64 R8, c[0x4][RZ] ;  /* 0x01000000ff087b82 */ /* 0x000eb00000000a00 */
[----:B------:R-:W3:Y:S01]  /*0100*/  LDC.64 R12, c[0x0][0x388] ;  /* 0x0000e200ff0c7b82 */ /* 0x000ee20000000a00 */
[----:B0-----:R-:W-:-:S07]  /*0110*/  IMAD.WIDE R4, R0, 0x4, R4 ;  /* 0x0000000400047825 */ /* 0x001fce00078e0204 */
[----:B------:R-:W0:Y:S01]  /*0120*/  LDC.64 R14, c[0x0][0x390] ;  /* 0x0000e400ff0e7b82 */ /* 0x000e220000000a00 */
[----:B-1----:R1:W4:Y:S01]  /*0130*/  LDG.E R3, desc[UR4][R4.64] ;  /* 0x0000000404037981 */ /* 0x002322000c1e1900 */
[----:B--2---:R-:W-:-:S06]  /*0140*/  IMAD.WIDE.U32 R8, R7, 0x200, R8 ;  /* 0x0000020007087825 */ /* 0x004fcc00078e0008 */
[----:B------:R-:W2:Y:S01]  /*0150*/  LDC.64 R16, c[0x4][0x18] ;  /* 0x01000600ff107b82 */ /* 0x000ea20000000a00 */
[----:B------:R-:W-:-:S07]  /*0160*/  IMAD.WIDE R10, R2, 0x4, R8 ;  /* 0x00000004020a7825 */ /* 0x000fce00078e0208 */
[----:B------:R-:W5:Y:S01]  /*0170*/  LDC.64 R8, c[0x4][0x8] ;  /* 0x01000200ff087b82 */ /* 0x000f620000000a00 */
[----:B---3--:R-:W-:-:S07]  /*0180*/  IMAD.WIDE R12, R0, 0x4, R12 ;  /* 0x00000004000c7825 */ /* 0x008fce00078e020c */
[----:B------:R-:W3:Y:S08]  /*0190*/  LDC.64 R20, c[0x4][0x20] ;  /* 0x01000800ff147b82 */ /* 0x000ef00000000a00 */
[----:B------:R-:W3:Y:S08]  /*01a0*/  LDC.64 R22, c[0x4][0x28] ;  /* 0x01000a00ff167b82 */ /* 0x000ef00000000a00 */
[----:B-1----:R-:W1:Y:S01]  /*01b0*/  LDC.64 R4, c[0x0][0x398] ;  /* 0x0000e600ff047b82 */ /* 0x002e620000000a00 */
[----:B----4-:R4:W-:Y:S04]  /*01c0*/  STG.E desc[UR4][R10.64], R3 ;  /* 0x000000030a007986 */ /* 0x0109e8000c101904 */
[----:B------:R-:W2:Y:S01]  /*01d0*/  LDG.E R6, desc[UR4][R12.64] ;  /* 0x000000040c067981 */ /* 0x000ea2000c1e1900 */
[----:B-----5:R-:W-:-:S04]  /*01e0*/  IMAD.WIDE.U32 R8, R7, 0x200, R8 ;  /* 0x0000020007087825 */ /* 0x020fc800078e0008 */
[----:B------:R-:W-:-:S04]  /*01f0*/  IMAD.WIDE R18, R2, 0x4, R8 ;  /* 0x0000000402127825 */ /* 0x000fc800078e0208 */
[----:B0-----:R-:W-:Y:S02]  /*0200*/  IMAD.WIDE R8, R0, 0x4, R14 ;  /* 0x0000000400087825 */ /* 0x001fe400078e020e */
[----:B------:R-:W4:Y:S01]  /*0210*/  LDC.64 R14, c[0x4][0x10] ;  /* 0x01000400ff0e7b82 */ /* 0x000f220000000a00 */
[----:B--2---:R-:W-:Y:S04]  /*0220*/  STG.E desc[UR4][R18.64], R6 ;  /* 0x0000000612007986 */ /* 0x004fe8000c101904 */
[----:B------:R-:W2:Y:S01]  /*0230*/  LDG.E R8, desc[UR4][R8.64] ;  /* 0x0000000408087981 */ /* 0x000ea2000c1e1900 */
[----:B----4-:R-:W-:-:S04]  /*0240*/  IMAD.WIDE.U32 R10, R7, 0x200, R14 ;  /* 0x00000200070a7825 */ /* 0x010fc800078e000e */
[----:B------:R-:W-:-:S04]  /*0250*/  IMAD.WIDE.U32 R12, R7, 0x200, R16 ;  /* 0x00000200070c7825 */ /* 0x000fc800078e0010 */
[----:B---3--:R-:W-:-:S04]  /*0260*/  IMAD.WIDE.U32 R14, R7, 0x200, R20 ;  /* 0x00000200070e7825 */ /* 0x008fc800078e0014 */
[----:B------:R-:W-:-:S04]  /*0270*/  IMAD.WIDE.U32 R16, R7, 0x200, R22 ;  /* 0x0000020007107825 */ /* 0x000fc800078e0016 */
[----:B------:R-:W-:Y:S01]  /*0280*/  FMUL R7, R3, R6 ;  /* 0x0000000603077220 */ /* 0x000fe20000400000 */
[----:B------:R-:W-:-:S04]  /*0290*/  IMAD.WIDE R10, R2, 0x4, R10 ;  /* 0x00000004020a7825 */ /* 0x000fc800078e020a */
[----:B------:R-:W-:-:S04]  /*02a0*/  IMAD.WIDE R12, R2, 0x4, R12 ;  /* 0x00000004020c7825 */ /* 0x000fc800078e020c */
[----:B------:R-:W-:-:S04]  /*02b0*/  IMAD.WIDE R14, R2, 0x4, R14 ;  /* 0x00000004020e7825 */ /* 0x000fc800078e020e */
[----:B------:R-:W-:-:S04]  /*02c0*/  IMAD.WIDE R16, R2, 0x4, R16 ;  /* 0x0000000402107825 */ /* 0x000fc800078e0210 */
[----:B-1----:R-:W-:-:S04]  /*02d0*/  IMAD.WIDE R4, R0, 0x4, R4 ;  /* 0x0000000400047825 */ /* 0x002fc800078e0204 */
[----:B--2---:R-:W-:Y:S01]  /*02e0*/  FMUL R3, R3, R8 ;  /* 0x0000000803037220 */ /* 0x004fe20000400000 */
[----:B------:R-:W-:Y:S03]  /*02f0*/  STG.E desc[UR4][R10.64], R8 ;  /* 0x000000080a007986 */ /* 0x000fe6000c101904 */
[----:B------:R-:W-:Y:S01]  /*0300*/  FADD R9, R7, R3 ;  /* 0x0000000307097221 */ /* 0x000fe20000000000 */
[----:B------:R-:W-:Y:S04]  /*0310*/  STG.E desc[UR4][R12.64], R7 ;  /* 0x000000070c007986 */ /* 0x000fe8000c101904 */
[----:B------:R-:W-:Y:S04]  /*0320*/  STG.E desc[UR4][R14.64], R3 ;  /* 0x000000030e007986 */ /* 0x000fe8000c101904 */
[----:B------:R-:W-:Y:S04]  /*0330*/  STG.E desc[UR4][R16.64], R9 ;  /* 0x0000000910007986 */ /* 0x000fe8000c101904 */
[----:B------:R-:W-:Y:S01]  /*0340*/  STG.E desc[UR4][R4.64], R9 ;  /* 0x0000000904007986 */ /* 0x000fe2000c101904 */
[----:B------:R-:W-:Y:S05]  /*0350*/  EXIT ;  /* 0x000000000000794d */ /* 0x000fea0003800000 */
.L_x_0:
[----:B------:R-:W-:-:S00]  /*0360*/  BRA `(.L_x_0) ;  /* 0xfffffffc00fc7947 */ /* 0x000fc0000383ffff */
[----:B------:R-:W-:-:S00]  /*0370*/  NOP ;  /* 0x0000000000007918 */ /* 0x000fc00000000000 */
        /* <DEDUP_REMOVED lines=8> */
.L_x_1:


//--------------------- .nv.shared.reserved.0     --------------------------
	.section	.nv.shared.reserved.0,"aw",@nobits
	.weak		__nv_reservedSMEM_offset_0_alias
	.size		__nv_reservedSMEM_offset_0_alias, 0, 64
	.other		__nv_reservedSMEM_offset_0_alias,@"STO_CUDA_RESERVED_SHARED STV_DEFAULT"
__nv_reservedSMEM_offset_0_alias:
	.zero		0
	.zero		64


//--------------------- .nv.global                --------------------------
	.section	.nv.global,"aw",@nobits
	.align	4
.nv.global:
	.type		x,@object
	.size		x,(x_sin - x)
x:
	.zero		32768
	.type		x_sin,@object
	.size		x_sin,(sin_pos - x_sin)
x_sin:
	.zero		32768
	.type		sin_pos,@object
	.size		sin_pos,(cos_pos - sin_pos)
sin_pos:
	.zero		32768
	.type		cos_pos,@object
	.size		cos_pos,(result - cos_pos)
cos_pos:
	.zero		32768
	.type		result,@object
	.size		result,(x_cos - result)
result:
	.zero		32768
	.type		x_cos,@object
	.size		x_cos,(.L_3 - x_cos)
x_cos:
	.zero		32768
.L_3:


//--------------------- .nv.constant0._Z19rope_tile_64_kernelPfS_S_S_ --------------------------
	.section	.nv.constant0._Z19rope_tile_64_kernelPfS_S_S_,"a",@progbits
	.sectionflags	@""
	.align	4
.nv.constant0._Z19rope_tile_64_kernelPfS_S_S_:
	.zero		928


//--------------------- SYMBOLS --------------------------

	.type		.nv.reservedSmem.offset0,@object
	.size		.nv.reservedSmem.offset0,0x4
